//
// Generated by NVIDIA NVVM Compiler
//
// Compiler Build ID: CL-36424714
// Cuda compilation tools, release 13.0, V13.0.88
// Based on NVVM 20.0.0
//

.version 9.0
.target sm_100
.address_size 64

	// .globl	add

.visible .entry add(
	.param .u32 add_param_0,
	.param .u64 .ptr .align 1 add_param_1,
	.param .u64 .ptr .align 1 add_param_2,
	.param .u64 .ptr .align 1 add_param_3
)
{
	.reg .pred 	%p<2>;
	.reg .b32 	%r<18>;
	.reg .b32 	%f<4>;
	.reg .b64 	%rd<11>;

	ld.param.u32 	%r2, [add_param_0];
	ld.param.u64 	%rd1, [add_param_1];
	ld.param.u64 	%rd2, [add_param_2];
	ld.param.u64 	%rd3, [add_param_3];
	mov.u32 	%r3, %ntid.x;
	mov.u32 	%r4, %ntid.y;
	mov.u32 	%r5, %ntid.z;
	mov.u32 	%r6, %ctaid.x;
	mov.u32 	%r7, %ctaid.y;
	mov.u32 	%r8, %nctaid.x;
	mov.u32 	%r9, %ctaid.z;
	mov.u32 	%r10, %nctaid.y;
	mad.lo.s32 	%r11, %r10, %r9, %r7;
	mad.lo.s32 	%r12, %r11, %r8, %r6;
	mov.u32 	%r13, %tid.x;
	mov.u32 	%r14, %tid.y;
	mov.u32 	%r15, %tid.z;
	mad.lo.s32 	%r16, %r12, %r5, %r15;
	mad.lo.s32 	%r17, %r16, %r4, %r14;
	mad.lo.s32 	%r1, %r17, %r3, %r13;
	setp.ge.s32 	%p1, %r1, %r2;
	@%p1 bra 	$L__BB0_2;
	cvta.to.global.u64 	%rd4, %rd1;
	cvta.to.global.u64 	%rd5, %rd2;
	cvta.to.global.u64 	%rd6, %rd3;
	mul.wide.s32 	%rd7, %r1, 4;
	add.s64 	%rd8, %rd4, %rd7;
	ld.global.f32 	%f1, [%rd8];
	add.s64 	%rd9, %rd5, %rd7;
	ld.global.f32 	%f2, [%rd9];
	add.f32 	%f3, %f1, %f2;
	add.s64 	%rd10, %rd6, %rd7;
	st.global.f32 	[%rd10], %f3;
$L__BB0_2:
	ret;

}


// ===== COMPILED SASS (sm_100) =====

	.target	sm_100

	.elftype	@"ET_EXEC"


//--------------------- .note.nv.tkinfo           --------------------------
	.section	.note.nv.tkinfo,"",@"SHT_NOTE"
	.sectionflags	@"SHF_NOTE_NV_TKINFO"
	.tkinfo
        /*0018*/ 	.word	0x00000002
        /*0030*/ 	.string	""
        /*0030*/ 	.string	"ptxas"
        /*0030*/ 	.string	"Cuda compilation tools, release 13.0, V13.0.88"
        /*0030*/ 	.string	"Build cuda_13.0.r13.0/compiler.36424714_0"
        /*0030*/ 	.string	"-arch sm_100 -m 64 "



//--------------------- .note.nv.cuinfo           --------------------------
	.section	.note.nv.cuinfo,"",@"SHT_NOTE"
	.sectionflags	@"SHF_NOTE_NV_CUINFO"
        /*0018*/ 	.short	0x0002
        /*001a*/ 	.short	0x0064
        /*001c*/ 	.short	0x0082
	.zero		2


//--------------------- .nv.info                  --------------------------
	.section	.nv.info,"",@"SHT_CUDA_INFO"
	.align	4


	//----- nvinfo : EIATTR_REGCOUNT
	.align		4
        /*0000*/ 	.byte	0x04, 0x2f
        /*0002*/ 	.short	(.L_1 - .L_0)
	.align		4
.L_0:
        /*0004*/ 	.word	index@(add)
        /*0008*/ 	.word	0x0000000e


	//----- nvinfo : EIATTR_FRAME_SIZE
	.align		4
.L_1:
        /*000c*/ 	.byte	0x04, 0x11
        /*000e*/ 	.short	(.L_3 - .L_2)
	.align		4
.L_2:
        /*0010*/ 	.word	index@(add)
        /*0014*/ 	.word	0x00000000


	//----- nvinfo : EIATTR_MIN_STACK_SIZE
	.align		4
.L_3:
        /*0018*/ 	.byte	0x04, 0x12
        /*001a*/ 	.short	(.L_5 - .L_4)
	.align		4
.L_4:
        /*001c*/ 	.word	index@(add)
        /*0020*/ 	.word	0x00000000
.L_5:


//--------------------- .nv.compat                --------------------------
	.section	.nv.compat,"",@"SHT_CUDA_COMPAT_INFO"
	.align	4
        /*0000*/ 	.byte	0x02, 0x09, 0x00, 0x00, 0x02, 0x02, 0x01, 0x00, 0x02, 0x05, 0x05, 0x00, 0x03, 0x07, 0x01, 0x01
        /*0010*/ 	.byte	0x02, 0x03, 0x00, 0x00, 0x02, 0x06, 0x01, 0x00, 0x04, 0x0b, 0x08, 0x00, 0x09, 0x00, 0x00, 0x00
        /*0020*/ 	.byte	0x00, 0x00, 0x00, 0x00


//--------------------- .nv.info.add              --------------------------
	.section	.nv.info.add,"",@"SHT_CUDA_INFO"
	.sectionflags	@""
	.align	4


	//----- nvinfo : EIATTR_CUDA_API_VERSION
	.align		4
        /*0000*/ 	.byte	0x04, 0x37
        /*0002*/ 	.short	(.L_7 - .L_6)
.L_6:
        /*0004*/ 	.word	0x00000082


	//----- nvinfo : EIATTR_KPARAM_INFO
	.align		4
.L_7:
        /*0008*/ 	.byte	0x04, 0x17
        /*000a*/ 	.short	(.L_9 - .L_8)
.L_8:
        /*000c*/ 	.word	0x00000000
        /*0010*/ 	.short	0x0003
        /*0012*/ 	.short	0x0018
        /*0014*/ 	.byte	0x00, 0xf5, 0x21, 0x00


	//----- nvinfo : EIATTR_KPARAM_INFO
	.align		4
.L_9:
        /*0018*/ 	.byte	0x04, 0x17
        /*001a*/ 	.short	(.L_11 - .L_10)
.L_10:
        /*001c*/ 	.word	0x00000000
        /*0020*/ 	.short	0x0002
        /*0022*/ 	.short	0x0010
        /*0024*/ 	.byte	0x00, 0xf5, 0x21, 0x00


	//----- nvinfo : EIATTR_KPARAM_INFO
	.align		4
.L_11:
        /*0028*/ 	.byte	0x04, 0x17
        /*002a*/ 	.short	(.L_13 - .L_12)
.L_12:
        /*002c*/ 	.word	0x00000000
        /*0030*/ 	.short	0x0001
        /*0032*/ 	.short	0x0008
        /*0034*/ 	.byte	0x00, 0xf5, 0x21, 0x00


	//----- nvinfo : EIATTR_KPARAM_INFO
	.align		4
.L_13:
        /*0038*/ 	.byte	0x04, 0x17
        /*003a*/ 	.short	(.L_15 - .L_14)
.L_14:
        /*003c*/ 	.word	0x00000000
        /*0040*/ 	.short	0x0000
        /*0042*/ 	.short	0x0000
        /*0044*/ 	.byte	0x00, 0xf0, 0x11, 0x00


	//----- nvinfo : EIATTR_SPARSE_MMA_MASK
	.align		4
.L_15:
        /*0048*/ 	.byte	0x03, 0x50
        /*004a*/ 	.short	0x0000


	//----- nvinfo : EIATTR_MAXREG_COUNT
	.align		4
        /*004c*/ 	.byte	0x03, 0x1b
        /*004e*/ 	.short	0x00ff


	//----- nvinfo : EIATTR_MERCURY_ISA_VERSION
	.align		4
        /*0050*/ 	.byte	0x03, 0x5f
        /*0052*/ 	.short	0x0101


	//----- nvinfo : EIATTR_VRC_CTA_INIT_COUNT
	.align		4
        /*0054*/ 	.byte	0x02, 0x4a
	.zero		1
	.zero		1


	//----- nvinfo : EIATTR_EXIT_INSTR_OFFSETS
	.align		4
        /*0058*/ 	.byte	0x04, 0x1c
        /*005a*/ 	.short	(.L_17 - .L_16)


	//   ....[0]....
.L_16:
        /*005c*/ 	.word	0x00000130


	//   ....[1]....
        /*0060*/ 	.word	0x000001f0


	//----- nvinfo : EIATTR_CBANK_PARAM_SIZE
	.align		4
.L_17:
        /*0064*/ 	.byte	0x03, 0x19
        /*0066*/ 	.short	0x0020


	//----- nvinfo : EIATTR_PARAM_CBANK
	.align		4
        /*0068*/ 	.byte	0x04, 0x0a
        /*006a*/ 	.short	(.L_19 - .L_18)
	.align		4
.L_18:
        /*006c*/ 	.word	index@(.nv.constant0.add)
        /*0070*/ 	.short	0x0380
        /*0072*/ 	.short	0x0020


	//----- nvinfo : EIATTR_SW_WAR
	.align		4
.L_19:
        /*0074*/ 	.byte	0x04, 0x36
        /*0076*/ 	.short	(.L_21 - .L_20)
.L_20:
        /*0078*/ 	.word	0x00000008
.L_21:


//--------------------- .nv.callgraph             --------------------------
	.section	.nv.callgraph,"",@"SHT_CUDA_CALLGRAPH"
	.align	4
	.sectionentsize	8
	.align		4
        /*0000*/ 	.word	0x00000000
	.align		4
        /*0004*/ 	.word	0xffffffff
	.align		4
        /*0008*/ 	.word	0x00000000
	.align		4
        /*000c*/ 	.word	0xfffffffe
	.align		4
        /*0010*/ 	.word	0x00000000
	.align		4
        /*0014*/ 	.word	0xfffffffd
	.align		4
        /*0018*/ 	.word	0x00000000
	.align		4
        /*001c*/ 	.word	0xfffffffc


//--------------------- .text.add                 --------------------------
	.section	.text.add,"ax",@progbits
	.align	128
        .global         add
        .type           add,@function
        .size           add,(.L_x_1 - add)
        .other          add,@"STO_CUDA_ENTRY STV_DEFAULT"
add:
.text.add:
[----:B------:R-:W-:Y:S01]  /*0000*/  LDC R1, c[0x0][0x37c] ;  /* 0x0000df00ff017b82 */ /* 0x000fe20000000800 */
[----:B------:R-:W0:Y:S01]  /*0010*/  S2R R0, SR_CTAID.Z ;  /* 0x0000000000007919 */ /* 0x000e220000002700 */
[----:B------:R-:W1:Y:S06]  /*0020*/  LDCU UR4, c[0x0][0x360] ;  /* 0x00006c00ff0477ac */ /* 0x000e6c0008000800 */
[----:B------:R-:W0:Y:S01]  /*0030*/  S2UR UR8, SR_CTAID.Y ;  /* 0x00000000000879c3 */ /* 0x000e220000002600 */
[----:B------:R-:W2:Y:S01]  /*0040*/  S2R R11, SR_TID.Z ;  /* 0x00000000000b7919 */ /* 0x000ea20000002300 */
[----:B------:R-:W3:Y:S01]  /*0050*/  LDCU UR5, c[0x0][0x364] ;  /* 0x00006c80ff0577ac */ /* 0x000ee20008000800 */
[----:B------:R-:W3:Y:S01]  /*0060*/  S2R R7, SR_TID.Y ;  /* 0x0000000000077919 */ /* 0x000ee20000002200 */
[----:B------:R-:W2:Y:S04]  /*0070*/  LDCU UR6, c[0x0][0x368] ;  /* 0x00006d00ff0677ac */ /* 0x000ea80008000800 */
[----:B------:R-:W4:Y:S01]  /*0080*/  LDC R3, c[0x0][0x370] ;  /* 0x0000dc00ff037b82 */ /* 0x000f220000000800 */
[----:B------:R-:W1:Y:S07]  /*0090*/  S2R R9, SR_TID.X ;  /* 0x0000000000097919 */ /* 0x000e6e0000002100 */
[----:B------:R-:W0:Y:S08]  /*00a0*/  LDC R5, c[0x0][0x374] ;  /* 0x0000dd00ff057b82 */ /* 0x000e300000000800 */
[----:B------:R-:W4:Y:S01]  /*00b0*/  S2UR UR7, SR_CTAID.X ;  /* 0x00000000000779c3 */ /* 0x000f220000002500 */
[----:B0-----:R-:W-:Y:S01]  /*00c0*/  IMAD R0, R0, R5, UR8 ;  /* 0x0000000800007e24 */ /* 0x001fe2000f8e0205 */
[----:B------:R-:W0:Y:S03]  /*00d0*/  LDCU UR8, c[0x0][0x380] ;  /* 0x00007000ff0877ac */ /* 0x000e260008000800 */
[----:B----4-:R-:W-:-:S04]  /*00e0*/  IMAD R0, R0, R3, UR7 ;  /* 0x0000000700007e24 */ /* 0x010fc8000f8e0203 */
[----:B--2---:R-:W-:-:S04]  /*00f0*/  IMAD R0, R0, UR6, R11 ;  /* 0x0000000600007c24 */ /* 0x004fc8000f8e020b */
[----:B---3--:R-:W-:-:S04]  /*0100*/  IMAD R0, R0, UR5, R7 ;  /* 0x0000000500007c24 */ /* 0x008fc8000f8e0207 */
[----:B-1----:R-:W-:-:S05]  /*0110*/  IMAD R9, R0, UR4, R9 ;  /* 0x0000000400097c24 */ /* 0x002fca000f8e0209 */
[----:B0-----:R-:W-:-:S13]  /*0120*/  ISETP.GE.AND P0, PT, R9, UR8, PT ;  /* 0x0000000809007c0c */ /* 0x001fda000bf06270 */
[----:B------:R-:W-:Y:S05]  /*0130*/  @P0 EXIT ;  /* 0x000000000000094d */ /* 0x000fea0003800000 */
[----:B------:R-:W0:Y:S01]  /*0140*/  LDC.64 R2, c[0x0][0x388] ;  /* 0x0000e200ff027b82 */ /* 0x000e220000000a00 */
[----:B------:R-:W1:Y:S07]  /*0150*/  LDCU.64 UR4, c[0x0][0x358] ;  /* 0x00006b00ff0477ac */ /* 0x000e6e0008000a00 */
[----:B------:R-:W2:Y:S08]  /*0160*/  LDC.64 R4, c[0x0][0x390] ;  /* 0x0000e400ff047b82 */ /* 0x000eb00000000a00 */
[----:B------:R-:W3:Y:S01]  /*0170*/  LDC.64 R6, c[0x0][0x398] ;  /* 0x0000e600ff067b82 */ /* 0x000ee20000000a00 */
[----:B0-----:R-:W-:-:S06]  /*0180*/  IMAD.WIDE R2, R9, 0x4, R2 ;  /* 0x0000000409027825 */ /* 0x001fcc00078e0202 */
[----:B-1----:R-:W4:Y:S01]  /*0190*/  LDG.E R2, desc[UR4][R2.64] ;  /* 0x0000000402027981 */ /* 0x002f22000c1e1900 */
[----:B--2---:R-:W-:-:S06]  /*01a0*/  IMAD.WIDE R4, R9, 0x4, R4 ;  /* 0x0000000409047825 */ /* 0x004fcc00078e0204 */
[----:B------:R-:W4:Y:S01]  /*01b0*/  LDG.E R5, desc[UR4][R4.64] ;  /* 0x0000000404057981 */ /* 0x000f22000c1e1900 */
[----:B---3--:R-:W-:-:S04]  /*01c0*/  IMAD.WIDE R6, R9, 0x4, R6 ;  /* 0x0000000409067825 */ /* 0x008fc800078e0206 */
[----:B----4-:R-:W-:-:S05]  /*01d0*/  FADD R9, R2, R5 ;  /* 0x0000000502097221 */ /* 0x010fca0000000000 */
[----:B------:R-:W-:Y:S01]  /*01e0*/  STG.E desc[UR4][R6.64], R9 ;  /* 0x0000000906007986 */ /* 0x000fe2000c101904 */
[----:B------:R-:W-:Y:S05]  /*01f0*/  EXIT ;  /* 0x000000000000794d */ /* 0x000fea0003800000 */
.L_x_0:
[----:B------:R-:W-:-:S00]  /*0200*/  BRA `(.L_x_0) ;  /* 0xfffffffc00fc7947 */ /* 0x000fc0000383ffff */
[----:B------:R-:W-:-:S00]  /*0210*/  NOP ;  /* 0x0000000000007918 */ /* 0x000fc00000000000 */
        /* <DEDUP_REMOVED lines=14> */
.L_x_1:


//--------------------- .nv.shared.reserved.0     --------------------------
	.section	.nv.shared.reserved.0,"aw",@nobits
	.weak		__nv_reservedSMEM_offset_0_alias
	.size		__nv_reservedSMEM_offset_0_alias, 0, 64
	.other		__nv_reservedSMEM_offset_0_alias,@"STO_CUDA_RESERVED_SHARED STV_DEFAULT"
__nv_reservedSMEM_offset_0_alias:
	.zero		0
	.zero		64


//--------------------- .nv.constant0.add         --------------------------
	.section	.nv.constant0.add,"a",@progbits
	.sectionflags	@""
	.align	4
.nv.constant0.add:
	.zero		928


//--------------------- SYMBOLS --------------------------

	.type		.nv.reservedSmem.offset0,@object
	.size		.nv.reservedSmem.offset0,0x4
